	.headerflags	@"EF_CUDA_TEXMODE_UNIFIED EF_CUDA_64BIT_ADDRESS EF_CUDA_ACCELERATORS EF_CUDA_SM90 EF_CUDA_VIRTUAL_SM(EF_CUDA_SM90)"
	.elftype	@"ET_EXEC"


//--------------------- .nv.info                  --------------------------
	.section	.nv.info,"",@"SHT_CUDA_INFO"
	.align	4


	//----- nvinfo : EIATTR_REGCOUNT
	.align		4
        /*0000*/ 	.byte	0x04, 0x2f
        /*0002*/ 	.short	(.L_1 - .L_0)
	.align		4
.L_0:
        /*0004*/ 	.word	index@(triton_mm)
        /*0008*/ 	.word	0x00000048


	//----- nvinfo : EIATTR_MIN_STACK_SIZE
	.align		4
.L_1:
        /*000c*/ 	.byte	0x04, 0x12
        /*000e*/ 	.short	(.L_3 - .L_2)
	.align		4
.L_2:
        /*0010*/ 	.word	index@(triton_mm)
        /*0014*/ 	.word	0x00000000


	//----- nvinfo : EIATTR_FRAME_SIZE
	.align		4
.L_3:
        /*0018*/ 	.byte	0x04, 0x11
        /*001a*/ 	.short	(.L_5 - .L_4)
	.align		4
.L_4:
        /*001c*/ 	.word	index@(triton_mm)
        /*0020*/ 	.word	0x00000000


	//----- nvinfo : EIATTR_MIN_STACK_SIZE
	.align		4
.L_5:
        /*0024*/ 	.byte	0x04, 0x12
        /*0026*/ 	.short	(.L_7 - .L_6)
	.align		4
.L_6:
        /*0028*/ 	.word	index@(triton_mm)
        /*002c*/ 	.word	0x00000000
.L_7:


//--------------------- .nv.info.triton_mm        --------------------------
	.section	.nv.info.triton_mm,"",@"SHT_CUDA_INFO"
	.sectionflags	@""
	.align	4


	//----- nvinfo : EIATTR_CUDA_API_VERSION
	.align		4
        /*0000*/ 	.byte	0x04, 0x37
        /*0002*/ 	.short	(.L_9 - .L_8)
.L_8:
        /*0004*/ 	.word	0x0000007c


	//----- nvinfo : EIATTR_KPARAM_INFO
	.align		4
.L_9:
        /*0008*/ 	.byte	0x04, 0x17
        /*000a*/ 	.short	(.L_11 - .L_10)
.L_10:
        /*000c*/ 	.word	0x00000000
        /*0010*/ 	.short	0x0003
        /*0012*/ 	.short	0x0018
        /*0014*/ 	.byte	0x00, 0xf0, 0x11, 0x00


	//----- nvinfo : EIATTR_KPARAM_INFO
	.align		4
.L_11:
        /*0018*/ 	.byte	0x04, 0x17
        /*001a*/ 	.short	(.L_13 - .L_12)
.L_12:
        /*001c*/ 	.word	0x00000000
        /*0020*/ 	.short	0x0002
        /*0022*/ 	.short	0x0010
        /*0024*/ 	.byte	0x00, 0xf0, 0x21, 0x00


	//----- nvinfo : EIATTR_KPARAM_INFO
	.align		4
.L_13:
        /*0028*/ 	.byte	0x04, 0x17
        /*002a*/ 	.short	(.L_15 - .L_14)
.L_14:
        /*002c*/ 	.word	0x00000000
        /*0030*/ 	.short	0x0001
        /*0032*/ 	.short	0x0008
        /*0034*/ 	.byte	0x00, 0xf0, 0x21, 0x00


	//----- nvinfo : EIATTR_KPARAM_INFO
	.align		4
.L_15:
        /*0038*/ 	.byte	0x04, 0x17
        /*003a*/ 	.short	(.L_17 - .L_16)
.L_16:
        /*003c*/ 	.word	0x00000000
        /*0040*/ 	.short	0x0000
        /*0042*/ 	.short	0x0000
        /*0044*/ 	.byte	0x00, 0xf0, 0x21, 0x00


	//----- nvinfo : EIATTR_SPARSE_MMA_MASK
	.align		4
.L_17:
        /*0048*/ 	.byte	0x03, 0x50
        /*004a*/ 	.short	0x0000


	//----- nvinfo : EIATTR_MAXREG_COUNT
	.align		4
        /*004c*/ 	.byte	0x03, 0x1b
        /*004e*/ 	.short	0x00ff


	//----- nvinfo : EIATTR_EXIT_INSTR_OFFSETS
	.align		4
        /*0050*/ 	.byte	0x04, 0x1c
        /*0052*/ 	.short	(.L_19 - .L_18)


	//   ....[0]....
.L_18:
        /*0054*/ 	.word	0x00000040


	//   ....[1]....
        /*0058*/ 	.word	0x00001900


	//   ....[2]....
        /*005c*/ 	.word	0x00001930


	//----- nvinfo : EIATTR_MAX_THREADS
	.align		4
.L_19:
        /*0060*/ 	.byte	0x04, 0x05
        /*0062*/ 	.short	(.L_21 - .L_20)
.L_20:
        /*0064*/ 	.word	0x00000080
        /*0068*/ 	.word	0x00000001
        /*006c*/ 	.word	0x00000001


	//----- nvinfo : EIATTR_CBANK_PARAM_SIZE
	.align		4
.L_21:
        /*0070*/ 	.byte	0x03, 0x19
        /*0072*/ 	.short	0x001c


	//----- nvinfo : EIATTR_PARAM_CBANK
	.align		4
        /*0074*/ 	.byte	0x04, 0x0a
        /*0076*/ 	.short	(.L_23 - .L_22)
	.align		4
.L_22:
        /*0078*/ 	.word	index@(.nv.constant0.triton_mm)
        /*007c*/ 	.short	0x0210
        /*007e*/ 	.short	0x001c


	//----- nvinfo : EIATTR_SW_WAR
	.align		4
.L_23:
        /*0080*/ 	.byte	0x04, 0x36
        /*0082*/ 	.short	(.L_25 - .L_24)
.L_24:
        /*0084*/ 	.word	0x00000008
.L_25:


//--------------------- .nv.callgraph             --------------------------
	.section	.nv.callgraph,"",@"SHT_CUDA_CALLGRAPH"
	.align	4
	.sectionentsize	8
	.align		4
        /*0000*/ 	.word	0x00000000
	.align		4
        /*0004*/ 	.word	0xffffffff
	.align		4
        /*0008*/ 	.word	0x00000000
	.align		4
        /*000c*/ 	.word	0xfffffffe
	.align		4
        /*0010*/ 	.word	0x00000000
	.align		4
        /*0014*/ 	.word	0xfffffffd
	.align		4
        /*0018*/ 	.word	0x00000000
	.align		4
        /*001c*/ 	.word	0xfffffffc


//--------------------- .text.triton_mm           --------------------------
	.section	.text.triton_mm,"ax",@progbits
	.sectionflags	@"SHF_BARRIERS=1"
	.align	128
        .global         triton_mm
        .type           triton_mm,@function
        .size           triton_mm,(.L_x_2 - triton_mm)
        .other          triton_mm,@"STO_CUDA_ENTRY STV_DEFAULT"
triton_mm:
.text.triton_mm:
[----:B------:R-:W1:Y:S02]  /*0000*/  LDC R1, c[0x0][0x28] ;  /* 0x00000a00ff017b82 */ /* 0x000e640000000800 */
[----:B------:R-:W2:Y:S02]  /*0010*/  LDC R39, c[0x0][0x228] ;  /* 0x00008a00ff277b82 */ /* 0x000ea40000000800 */
[----:B--2---:R-:W-:-:S05]  /*0020*/  IMAD R0, R39, 0xc00, RZ ;  /* 0x00000c0027007824 */ /* 0x004fca00078e02ff */
[----:B------:R-:W-:-:S13]  /*0030*/  ISETP.NE.AND P0, PT, R0, RZ, PT ;  /* 0x000000ff0000720c */ /* 0x000fda0003f05270 */
[----:B------:R-:W-:Y:S05]  /*0040*/  @!P0 EXIT ;  /* 0x000000000000894d */ /* 0x000fea0003800000 */
[----:B------:R-:W2:Y:S01]  /*0050*/  S2R R5, SR_CTAID.X ;  /* 0x0000000000057919 */ /* 0x000ea20000002500 */
[----:B------:R-:W-:Y:S01]  /*0060*/  VIADD R3, R39, 0x1f ;  /* 0x0000001f27037836 */ /* 0x000fe20000000000 */
[----:B------:R-:W3:Y:S01]  /*0070*/  S2UR UR4, SR_CgaCtaId ;  /* 0x00000000000479c3 */ /* 0x000ee20000008800 */
[----:B------:R-:W-:Y:S01]  /*0080*/  LOP3.LUT R25, RZ, R39, RZ, 0x33, !PT ;  /* 0x00000027ff197212 */ /* 0x000fe200078e33ff */
[----:B------:R-:W4:Y:S01]  /*0090*/  S2R R40, SR_TID.X ;  /* 0x0000000000287919 */ /* 0x000f220000002100 */
[----:B------:R-:W-:Y:S01]  /*00a0*/  UMOV UR5, 0x400 ;  /* 0x0000040000057882 */ /* 0x000fe20000000000 */
[----:B------:R-:W-:Y:S01]  /*00b0*/  SHF.R.S32.HI R0, RZ, 0x1f, R3 ;  /* 0x0000001fff007819 */ /* 0x000fe20000011403 */
[----:B------:R-:W-:Y:S01]  /*00c0*/  ULDC.64 UR6, c[0x0][0x208] ;  /* 0x0000820000067ab9 */ /* 0x000fe20000000a00 */
[----:B------:R-:W-:Y:S01]  /*00d0*/  IMAD.MOV.U32 R66, RZ, RZ, RZ ;  /* 0x000000ffff427224 */ /* 0x000fe200078e00ff */
[----:B------:R-:W-:Y:S01]  /*00e0*/  UMOV UR8, URZ ;  /* 0x0000003f00087c82 */ /* 0x000fe20008000000 */
[----:B------:R-:W-:Y:S01]  /*00f0*/  LEA.HI R43, R0, R3, RZ, 0x5 ;  /* 0x00000003002b7211 */ /* 0x000fe200078f28ff */
[----:B------:R-:W5:Y:S01]  /*0100*/  LDC.64 R62, c[0x0][0x210] ;  /* 0x00008400ff3e7b82 */ /* 0x000f620000000a00 */
[----:B---3--:R-:W-:-:S03]  /*0110*/  UPRMT UR4, UR4, 0x654, UR5 ;  /* 0x0000065404047896 */ /* 0x008fc60008000005 */
[----:B------:R-:W-:Y:S01]  /*0120*/  UMOV UR5, URZ ;  /* 0x0000003f00057c82 */ /* 0x000fe20008000000 */
[C---:B--2---:R-:W-:Y:S01]  /*0130*/  IMAD.HI R7, R5.reuse, 0x2aaaaaab, RZ ;  /* 0x2aaaaaab05077827 */ /* 0x044fe200078e02ff */
[----:B------:R-:W-:Y:S02]  /*0140*/  IABS R4, R5 ;  /* 0x0000000500047213 */ /* 0x000fe40000000000 */
[----:B------:R-:W-:Y:S01]  /*0150*/  ISETP.GE.AND P2, PT, R5, RZ, PT ;  /* 0x000000ff0500720c */ /* 0x000fe20003f46270 */
[----:B----4-:R-:W-:Y:S01]  /*0160*/  IMAD.SHL.U32 R10, R40, 0x8, RZ ;  /* 0x00000008280a7824 */ /* 0x010fe200078e00ff */
[----:B------:R-:W-:Y:S02]  /*0170*/  SHF.R.U32.HI R8, RZ, 0x1f, R7 ;  /* 0x0000001fff087819 */ /* 0x000fe40000011607 */
[----:B------:R-:W-:Y:S02]  /*0180*/  SHF.R.U32.HI R12, RZ, 0x4, R40 ;  /* 0x00000004ff0c7819 */ /* 0x000fe40000011628 */
[----:B------:R-:W-:-:S02]  /*0190*/  LEA.HI.SX32 R8, R7, R8, 0x19 ;  /* 0x0000000807087211 */ /* 0x000fc400078fcaff */
[----:B------:R-:W-:Y:S02]  /*01a0*/  SGXT.U32 R12, R12, 0x3 ;  /* 0x000000030c0c781a */ /* 0x000fe40000000000 */
[----:B------:R-:W-:Y:S01]  /*01b0*/  LOP3.LUT R10, R10, 0x78, RZ, 0xc0, !PT ;  /* 0x000000780a0a7812 */ /* 0x000fe200078ec0ff */
[----:B------:R-:W-:Y:S01]  /*01c0*/  IMAD.SHL.U32 R2, R8, 0x8, RZ ;  /* 0x0000000808027824 */ /* 0x000fe200078e00ff */
[----:B------:R-:W-:Y:S01]  /*01d0*/  LOP3.LUT R48, R12, 0x8, RZ, 0xfc, !PT ;  /* 0x000000080c307812 */ /* 0x000fe200078efcff */
[----:B------:R-:W-:Y:S01]  /*01e0*/  IMAD R8, R8, -0x300, R5 ;  /* 0xfffffd0008087824 */ /* 0x000fe200078e0205 */
[C---:B------:R-:W-:Y:S01]  /*01f0*/  LOP3.LUT R46, R12.reuse, 0x18, RZ, 0xfc, !PT ;  /* 0x000000180c2e7812 */ /* 0x040fe200078efcff */
[----:B------:R-:W-:Y:S01]  /*0200*/  IMAD.SHL.U32 R14, R12, 0x10, RZ ;  /* 0x000000100c0e7824 */ /* 0x000fe200078e00ff */
[----:B------:R-:W-:Y:S01]  /*0210*/  LEA.HI.SX32 R43, R43, -R2, 0x1b ;  /* 0x800000022b2b7211 */ /* 0x000fe200078fdaff */
[----:B------:R-:W-:Y:S01]  /*0220*/  IMAD.SHL.U32 R48, R48, 0x100, RZ ;  /* 0x0000010030307824 */ /* 0x000fe200078e00ff */
[----:B------:R-:W-:Y:S01]  /*0230*/  SHF.R.U32.HI R42, RZ, 0x2, R40 ;  /* 0x00000002ff2a7819 */ /* 0x000fe20000011628 */
[----:B------:R-:W-:Y:S01]  /*0240*/  IMAD.SHL.U32 R46, R46, 0x100, RZ ;  /* 0x000001002e2e7824 */ /* 0x000fe200078e00ff */
[----:B------:R-:W-:-:S04]  /*0250*/  VIMNMX R43, R43, 0x8, PT ;  /* 0x000000082b2b7848 */ /* 0x000fc80003fe0100 */
[-C--:B------:R-:W-:Y:S02]  /*0260*/  IABS R0, R43.reuse ;  /* 0x0000002b00007213 */ /* 0x080fe40000000000 */
[----:B------:R-:W-:Y:S02]  /*0270*/  LOP3.LUT R5, R8, R43, RZ, 0x3c, !PT ;  /* 0x0000002b08057212 */ /* 0x000fe400078e3cff */
[----:B------:R-:W2:Y:S01]  /*0280*/  I2F.RP R9, R0 ;  /* 0x0000000000097306 */ /* 0x000ea20000209400 */
[----:B------:R-:W-:-:S07]  /*0290*/  ISETP.NE.AND P3, PT, R43, RZ, PT ;  /* 0x000000ff2b00720c */ /* 0x000fce0003f65270 */
[----:B--2---:R-:W2:Y:S02]  /*02a0*/  MUFU.RCP R6, R9 ;  /* 0x0000000900067308 */ /* 0x004ea40000001000 */
[----:B--2---:R-:W-:Y:S02]  /*02b0*/  VIADD R6, R6, 0xffffffe ;  /* 0x0ffffffe06067836 */ /* 0x004fe40000000000 */
[----:B------:R-:W-:-:S04]  /*02c0*/  IMAD.SHL.U32 R9, R10, 0x2, RZ ;  /* 0x000000020a097824 */ /* 0x000fc800078e00ff */
[----:B------:R-:W2:Y:S01]  /*02d0*/  F2I.FTZ.U32.TRUNC.NTZ R7, R6 ;  /* 0x0000000600077305 */ /* 0x000ea2000021f000 */
[----:B------:R-:W-:Y:S01]  /*02e0*/  LOP3.LUT R9, R14, R9, RZ, 0x3c, !PT ;  /* 0x000000090e097212 */ /* 0x000fe200078e3cff */
[----:B------:R-:W-:-:S03]  /*02f0*/  IMAD.SHL.U32 R14, R12, 0x100, RZ ;  /* 0x000001000c0e7824 */ /* 0x000fc600078e00ff */
[-C--:B------:R-:W-:Y:S02]  /*0300*/  LOP3.LUT R48, R48, R9.reuse, RZ, 0xfc, !PT ;  /* 0x0000000930307212 */ /* 0x080fe400078efcff */
[-C--:B------:R-:W-:Y:S02]  /*0310*/  LOP3.LUT R49, R14, R9.reuse, RZ, 0xfc, !PT ;  /* 0x000000090e317212 */ /* 0x080fe400078efcff */
[----:B------:R-:W-:Y:S01]  /*0320*/  LOP3.LUT R46, R46, R9, RZ, 0xfc, !PT ;  /* 0x000000092e2e7212 */ /* 0x000fe200078efcff */
[----:B------:R-:W-:Y:S02]  /*0330*/  VIADD R48, R48, UR4 ;  /* 0x0000000430307c36 */ /* 0x000fe40008000000 */
[----:B------:R-:W-:Y:S02]  /*0340*/  VIADD R49, R49, UR4 ;  /* 0x0000000431317c36 */ /* 0x000fe40008000000 */
[----:B--2---:R-:W-:Y:S02]  /*0350*/  IMAD.MOV R3, RZ, RZ, -R7 ;  /* 0x000000ffff037224 */ /* 0x004fe400078e0a07 */
[----:B------:R-:W-:-:S02]  /*0360*/  IMAD.MOV.U32 R6, RZ, RZ, RZ ;  /* 0x000000ffff067224 */ /* 0x000fc400078e00ff */
[----:B------:R-:W-:Y:S01]  /*0370*/  IMAD R11, R3, R0, RZ ;  /* 0x00000000030b7224 */ /* 0x000fe200078e02ff */
[-C--:B------:R-:W-:Y:S01]  /*0380*/  IABS R3, R43.reuse ;  /* 0x0000002b00037213 */ /* 0x080fe20000000000 */
[----:B------:R-:W-:Y:S01]  /*0390*/  VIADD R46, R46, UR4 ;  /* 0x000000042e2e7c36 */ /* 0x000fe20008000000 */
[----:B------:R-:W-:Y:S01]  /*03a0*/  LOP3.LUT R43, RZ, R43, RZ, 0x33, !PT ;  /* 0x0000002bff2b7212 */ /* 0x000fe200078e33ff */
[----:B------:R-:W-:Y:S01]  /*03b0*/  IMAD.HI.U32 R11, R7, R11, R6 ;  /* 0x0000000b070b7227 */ /* 0x000fe200078e0006 */
[----:B------:R-:W-:-:S03]  /*03c0*/  IABS R7, R39 ;  /* 0x0000002700077213 */ /* 0x000fc60000000000 */
[----:B------:R-:W-:Y:S01]  /*03d0*/  IMAD.MOV R3, RZ, RZ, -R3 ;  /* 0x000000ffff037224 */ /* 0x000fe200078e0a03 */
[----:B------:R-:W2:Y:S01]  /*03e0*/  I2F.RP R20, R7 ;  /* 0x0000000700147306 */ /* 0x000ea20000209400 */
[----:B------:R-:W-:-:S04]  /*03f0*/  IMAD.HI.U32 R6, R11, R4, RZ ;  /* 0x000000040b067227 */ /* 0x000fc800078e00ff */
[----:B------:R-:W-:Y:S01]  /*0400*/  IMAD R4, R6, R3, R4 ;  /* 0x0000000306047224 */ /* 0x000fe200078e0204 */
[----:B------:R-:W-:-:S04]  /*0410*/  IABS R6, R8 ;  /* 0x0000000800067213 */ /* 0x000fc80000000000 */
[----:B------:R-:W-:Y:S01]  /*0420*/  ISETP.GT.U32.AND P0, PT, R0, R4, PT ;  /* 0x000000040000720c */ /* 0x000fe20003f04070 */
[----:B------:R-:W-:-:S04]  /*0430*/  IMAD.HI.U32 R11, R11, R6, RZ ;  /* 0x000000060b0b7227 */ /* 0x000fc800078e00ff */
[----:B------:R-:W-:Y:S01]  /*0440*/  IMAD R3, R11, R3, R6 ;  /* 0x000000030b037224 */ /* 0x000fe200078e0206 */
[----:B------:R-:W-:Y:S01]  /*0450*/  LOP3.LUT R6, R12, 0x10, RZ, 0xfc, !PT ;  /* 0x000000100c067812 */ /* 0x000fe200078efcff */
[----:B--2---:R-:W2:Y:S03]  /*0460*/  MUFU.RCP R20, R20 ;  /* 0x0000001400147308 */ /* 0x004ea60000001000 */
[----:B------:R-:W-:Y:S01]  /*0470*/  ISETP.GT.U32.AND P1, PT, R0, R3, PT ;  /* 0x000000030000720c */ /* 0x000fe20003f24070 */
[----:B------:R-:W-:Y:S02]  /*0480*/  IMAD.SHL.U32 R6, R6, 0x100, RZ ;  /* 0x0000010006067824 */ /* 0x000fe400078e00ff */
[----:B------:R-:W-:-:S03]  /*0490*/  @!P0 IMAD.IADD R4, R4, 0x1, -R0 ;  /* 0x0000000104048824 */ /* 0x000fc600078e0a00 */
[----:B------:R-:W-:Y:S02]  /*04a0*/  LOP3.LUT R47, R6, R9, RZ, 0xfc, !PT ;  /* 0x00000009062f7212 */ /* 0x000fe400078efcff */
[----:B------:R-:W-:Y:S02]  /*04b0*/  ISETP.GT.U32.AND P0, PT, R0, R4, PT ;  /* 0x000000040000720c */ /* 0x000fe40003f04070 */
[----:B------:R-:W-:Y:S01]  /*04c0*/  SHF.R.U32.HI R9, RZ, 0x3, R40 ;  /* 0x00000003ff097819 */ /* 0x000fe20000011628 */
[----:B------:R-:W-:Y:S02]  /*04d0*/  VIADD R47, R47, UR4 ;  /* 0x000000042f2f7c36 */ /* 0x000fe40008000000 */
[----:B--2---:R-:W-:Y:S01]  /*04e0*/  VIADD R20, R20, 0xffffffe ;  /* 0x0ffffffe14147836 */ /* 0x004fe20000000000 */
[----:B------:R-:W-:Y:S01]  /*04f0*/  SGXT.U32 R9, R9, 0x1 ;  /* 0x000000010909781a */ /* 0x000fe20000000000 */
[----:B------:R-:W-:Y:S02]  /*0500*/  @!P1 IMAD.IADD R3, R3, 0x1, -R0 ;  /* 0x0000000103039824 */ /* 0x000fe400078e0a00 */
[----:B------:R-:W-:Y:S01]  /*0510*/  @!P1 VIADD R11, R11, 0x1 ;  /* 0x000000010b0b9836 */ /* 0x000fe20000000000 */
[----:B------:R-:W-:-:S02]  /*0520*/  LOP3.LUT R21, R9, 0x4, RZ, 0xfc, !PT ;  /* 0x0000000409157812 */ /* 0x000fc400078efcff */
[----:B------:R-:W-:Y:S01]  /*0530*/  LOP3.LUT R19, R9, 0x6, RZ, 0xfc, !PT ;  /* 0x0000000609137812 */ /* 0x000fe200078efcff */
[----:B------:R-:W-:Y:S01]  /*0540*/  @!P0 IMAD.IADD R4, R4, 0x1, -R0 ;  /* 0x0000000104048824 */ /* 0x000fe200078e0a00 */
[----:B------:R-:W-:Y:S02]  /*0550*/  ISETP.GE.AND P0, PT, R5, RZ, PT ;  /* 0x000000ff0500720c */ /* 0x000fe40003f06270 */
[----:B------:R-:W-:Y:S01]  /*0560*/  LOP3.LUT R30, R21, 0x7, R40, 0x78, !PT ;  /* 0x00000007151e7812 */ /* 0x000fe200078e7828 */
[----:B------:R-:W-:Y:S01]  /*0570*/  @!P2 IMAD.MOV R4, RZ, RZ, -R4 ;  /* 0x000000ffff04a224 */ /* 0x000fe200078e0a04 */
[----:B------:R-:W-:Y:S01]  /*0580*/  LOP3.LUT R5, R40, 0x17, RZ, 0xc0, !PT ;  /* 0x0000001728057812 */ /* 0x000fe200078ec0ff */
[----:B------:R2:W3:Y:S01]  /*0590*/  F2I.FTZ.U32.TRUNC.NTZ R21, R20 ;  /* 0x0000001400157305 */ /* 0x0004e2000021f000 */
[----:B------:R-:W-:Y:S01]  /*05a0*/  LOP3.LUT R15, R9, 0xa, RZ, 0xfc, !PT ;  /* 0x0000000a090f7812 */ /* 0x000fe200078efcff */
[----:B------:R-:W-:Y:S01]  /*05b0*/  IMAD.SHL.U32 R30, R30, 0x10, RZ ;  /* 0x000000101e1e7824 */ /* 0x000fe200078e00ff */
[----:B------:R-:W-:-:S02]  /*05c0*/  LOP3.LUT R5, R5, 0x8, R42, 0xf8, !PT ;  /* 0x0000000805057812 */ /* 0x000fc400078ef82a */
[----:B------:R-:W-:Y:S02]  /*05d0*/  LOP3.LUT R6, R19, 0x7, R40, 0x78, !PT ;  /* 0x0000000713067812 */ /* 0x000fe400078e7828 */
[----:B------:R-:W-:Y:S01]  /*05e0*/  SEL R45, R43, R4, !P3 ;  /* 0x000000042b2d7207 */ /* 0x000fe20005800000 */
[----:B------:R-:W-:Y:S01]  /*05f0*/  IMAD.SHL.U32 R5, R5, 0x100, RZ ;  /* 0x0000010005057824 */ /* 0x000fe200078e00ff */
[----:B------:R-:W-:Y:S01]  /*0600*/  ISETP.GE.U32.AND P2, PT, R3, R0, PT ;  /* 0x000000000300720c */ /* 0x000fe20003f46070 */
[----:B------:R-:W-:Y:S01]  /*0610*/  IMAD.SHL.U32 R6, R6, 0x10, RZ ;  /* 0x0000001006067824 */ /* 0x000fe200078e00ff */
[C---:B------:R-:W-:Y:S01]  /*0620*/  LOP3.LUT R23, R9.reuse, 0x2, RZ, 0xfc, !PT ;  /* 0x0000000209177812 */ /* 0x040fe200078efcff */
[----:B------:R-:W-:Y:S01]  /*0630*/  IMAD.IADD R45, R2, 0x1, R45 ;  /* 0x00000001022d7824 */ /* 0x000fe200078e022d */
[C---:B------:R-:W-:Y:S02]  /*0640*/  LOP3.LUT R17, R9.reuse, 0x8, RZ, 0xfc, !PT ;  /* 0x0000000809117812 */ /* 0x040fe400078efcff */
[----:B------:R-:W-:Y:S01]  /*0650*/  LOP3.LUT R13, R9, 0xc, RZ, 0xfc, !PT ;  /* 0x0000000c090d7812 */ /* 0x000fe200078efcff */
[----:B------:R-:W-:Y:S01]  /*0660*/  IMAD.SHL.U32 R45, R45, 0x20, RZ ;  /* 0x000000202d2d7824 */ /* 0x000fe200078e00ff */
[----:B------:R-:W-:Y:S01]  /*0670*/  LOP3.LUT R3, R9, 0xe, RZ, 0xfc, !PT ;  /* 0x0000000e09037812 */ /* 0x000fe200078efcff */
[----:B--2---:R-:W-:Y:S01]  /*0680*/  IMAD.MOV.U32 R20, RZ, RZ, RZ ;  /* 0x000000ffff147224 */ /* 0x004fe200078e00ff */
[----:B------:R-:W-:-:S02]  /*0690*/  LOP3.LUT R4, R15, 0x7, R40, 0x78, !PT ;  /* 0x000000070f047812 */ /* 0x000fc400078e7828 */
[----:B------:R-:W-:Y:S01]  /*06a0*/  LOP3.LUT R14, R9, 0x7, R40, 0x78, !PT ;  /* 0x00000007090e7812 */ /* 0x000fe200078e7828 */
[----:B------:R-:W-:Y:S01]  /*06b0*/  @P2 VIADD R11, R11, 0x1 ;  /* 0x000000010b0b2836 */ /* 0x000fe20000000000 */
[----:B------:R-:W-:Y:S01]  /*06c0*/  LOP3.LUT R8, R23, 0x7, R40, 0x78, !PT ;  /* 0x0000000717087812 */ /* 0x000fe200078e7828 */
[----:B------:R-:W-:Y:S01]  /*06d0*/  IMAD.SHL.U32 R4, R4, 0x10, RZ ;  /* 0x0000001004047824 */ /* 0x000fe200078e00ff */
[----:B------:R-:W-:Y:S01]  /*06e0*/  LOP3.LUT R28, R17, 0x7, R40, 0x78, !PT ;  /* 0x00000007111c7812 */ /* 0x000fe200078e7828 */
[----:B------:R-:W-:Y:S01]  /*06f0*/  IMAD.SHL.U32 R14, R14, 0x10, RZ ;  /* 0x000000100e0e7824 */ /* 0x000fe200078e00ff */
[----:B------:R-:W-:Y:S01]  /*0700*/  LOP3.LUT R2, R13, 0x7, R40, 0x78, !PT ;  /* 0x000000070d027812 */ /* 0x000fe200078e7828 */
[----:B------:R-:W-:Y:S01]  /*0710*/  IMAD.SHL.U32 R8, R8, 0x10, RZ ;  /* 0x0000001008087824 */ /* 0x000fe200078e00ff */
[----:B------:R-:W-:Y:S01]  /*0720*/  LOP3.LUT R0, R3, 0x7, R40, 0x78, !PT ;  /* 0x0000000703007812 */ /* 0x000fe200078e7828 */
[----:B------:R-:W-:Y:S01]  /*0730*/  IMAD.SHL.U32 R28, R28, 0x10, RZ ;  /* 0x000000101c1c7824 */ /* 0x000fe200078e00ff */
[-C--:B------:R-:W-:Y:S01]  /*0740*/  LOP3.LUT R29, R6, R5.reuse, RZ, 0xfc, !PT ;  /* 0x00000005061d7212 */ /* 0x080fe200078efcff */
[----:B---3--:R-:W-:Y:S01]  /*0750*/  IMAD.MOV R6, RZ, RZ, -R21 ;  /* 0x000000ffff067224 */ /* 0x008fe200078e0a15 */
[-C--:B------:R-:W-:Y:S01]  /*0760*/  LOP3.LUT R3, R4, R5.reuse, RZ, 0xfc, !PT ;  /* 0x0000000504037212 */ /* 0x080fe200078efcff */
[----:B------:R-:W-:Y:S01]  /*0770*/  IMAD.SHL.U32 R2, R2, 0x10, RZ ;  /* 0x0000001002027824 */ /* 0x000fe200078e00ff */
[----:B------:R-:W-:Y:S01]  /*0780*/  LOP3.LUT R41, R5, R14, RZ, 0xfc, !PT ;  /* 0x0000000e05297212 */ /* 0x000fe200078efcff */
[----:B------:R-:W-:Y:S01]  /*0790*/  IMAD.SHL.U32 R0, R0, 0x10, RZ ;  /* 0x0000001000007824 */ /* 0x000fe200078e00ff */
[-C--:B------:R-:W-:Y:S01]  /*07a0*/  LOP3.LUT R31, R8, R5.reuse, RZ, 0xfc, !PT ;  /* 0x00000005081f7212 */ /* 0x080fe200078efcff */
[----:B------:R-:W-:Y:S01]  /*07b0*/  IMAD.MOV.U32 R4, RZ, RZ, R6 ;  /* 0x000000ffff047224 */ /* 0x000fe200078e0006 */
[-C--:B------:R-:W-:Y:S01]  /*07c0*/  LOP3.LUT R30, R30, R5.reuse, RZ, 0xfc, !PT ;  /* 0x000000051e1e7212 */ /* 0x080fe200078efcff */
[----:B------:R-:W-:Y:S01]  /*07d0*/  @!P0 IMAD.MOV R11, RZ, RZ, -R11 ;  /* 0x000000ffff0b8224 */ /* 0x000fe200078e0a0b */
[----:B------:R-:W-:-:S02]  /*07e0*/  LOP3.LUT R28, R28, R5, RZ, 0xfc, !PT ;  /* 0x000000051c1c7212 */ /* 0x000fc400078efcff */
[-C--:B------:R-:W-:Y:S02]  /*07f0*/  LOP3.LUT R2, R2, R5.reuse, RZ, 0xfc, !PT ;  /* 0x0000000502027212 */ /* 0x080fe400078efcff */
[----:B------:R-:W-:Y:S01]  /*0800*/  LOP3.LUT R0, R0, R5, RZ, 0xfc, !PT ;  /* 0x0000000500007212 */ /* 0x000fe200078efcff */
[----:B------:R-:W-:Y:S01]  /*0810*/  IMAD R5, R4, R7, RZ ;  /* 0x0000000704057224 */ /* 0x000fe200078e02ff */
[----:B------:R-:W-:Y:S02]  /*0820*/  LOP3.LUT R15, R45, R12, RZ, 0xfc, !PT ;  /* 0x0000000c2d0f7212 */ /* 0x000fe400078efcff */
[----:B------:R-:W-:Y:S01]  /*0830*/  LOP3.LUT R14, R45, 0x8, R12, 0xfe, !PT ;  /* 0x000000082d0e7812 */ /* 0x000fe200078efe0c */
[----:B------:R-:W-:Y:S01]  /*0840*/  IMAD.HI.U32 R20, R21, R5, R20 ;  /* 0x0000000515147227 */ /* 0x000fe200078e0014 */
[----:B------:R-:W-:Y:S02]  /*0850*/  IABS R13, R15 ;  /* 0x0000000f000d7213 */ /* 0x000fe40000000000 */
[----:B------:R-:W-:-:S02]  /*0860*/  SEL R43, R43, R11, !P3 ;  /* 0x0000000b2b2b7207 */ /* 0x000fc40005800000 */
[----:B------:R-:W-:Y:S01]  /*0870*/  LOP3.LUT R8, R45, 0x10, R12, 0xfe, !PT ;  /* 0x000000102d087812 */ /* 0x000fe200078efe0c */
[C---:B------:R-:W-:Y:S01]  /*0880*/  IMAD.HI.U32 R26, R20.reuse, R13, RZ ;  /* 0x0000000d141a7227 */ /* 0x040fe200078e00ff */
[----:B------:R-:W-:Y:S02]  /*0890*/  LOP3.LUT R11, R45, 0x18, R12, 0xfe, !PT ;  /* 0x000000182d0b7812 */ /* 0x000fe400078efe0c */
[----:B------:R-:W-:Y:S01]  /*08a0*/  IABS R6, R14 ;  /* 0x0000000e00067213 */ /* 0x000fe20000000000 */
[----:B------:R-:W-:Y:S01]  /*08b0*/  IMAD.MOV R26, RZ, RZ, -R26 ;  /* 0x000000ffff1a7224 */ /* 0x000fe200078e0a1a */
[----:B------:R-:W-:Y:S01]  /*08c0*/  IABS R5, R8 ;  /* 0x0000000800057213 */ /* 0x000fe20000000000 */
[----:B------:R-:W-:Y:S01]  /*08d0*/  IMAD.SHL.U32 R43, R43, 0x20, RZ ;  /* 0x000000202b2b7824 */ /* 0x000fe200078e00ff */
[----:B------:R-:W-:Y:S01]  /*08e0*/  IABS R4, R11 ;  /* 0x0000000b00047213 */ /* 0x000fe20000000000 */
[----:B------:R-:W-:Y:S01]  /*08f0*/  IMAD.HI.U32 R24, R20, R6, RZ ;  /* 0x0000000614187227 */ /* 0x000fe200078e00ff */
[----:B------:R-:W-:-:S02]  /*0900*/  ISETP.GE.AND P6, PT, R15, RZ, PT ;  /* 0x000000ff0f00720c */ /* 0x000fc40003fc6270 */
[----:B------:R-:W-:Y:S01]  /*0910*/  ISETP.GE.AND P2, PT, R8, RZ, PT ;  /* 0x000000ff0800720c */ /* 0x000fe20003f46270 */
[----:B------:R-:W-:Y:S01]  /*0920*/  IMAD R26, R7, R26, R13 ;  /* 0x0000001a071a7224 */ /* 0x000fe200078e020d */
[----:B------:R-:W-:Y:S01]  /*0930*/  ISETP.GE.AND P4, PT, R14, RZ, PT ;  /* 0x000000ff0e00720c */ /* 0x000fe20003f86270 */
[C---:B------:R-:W-:Y:S01]  /*0940*/  IMAD.HI.U32 R22, R20.reuse, R5, RZ ;  /* 0x0000000514167227 */ /* 0x040fe200078e00ff */
[----:B------:R-:W-:Y:S02]  /*0950*/  LOP3.LUT R8, R43, R12, RZ, 0xfc, !PT ;  /* 0x0000000c2b087212 */ /* 0x000fe400078efcff */
[----:B------:R-:W-:Y:S01]  /*0960*/  ISETP.GT.U32.AND P0, PT, R7, R26, PT ;  /* 0x0000001a0700720c */ /* 0x000fe20003f04070 */
[----:B------:R-:W-:-:S04]  /*0970*/  IMAD.HI.U32 R20, R20, R4, RZ ;  /* 0x0000000414147227 */ /* 0x000fc800078e00ff */
[----:B------:R-:W-:Y:S02]  /*0980*/  IMAD.MOV R24, RZ, RZ, -R24 ;  /* 0x000000ffff187224 */ /* 0x000fe400078e0a18 */
[----:B------:R-:W-:Y:S02]  /*0990*/  IMAD.MOV R22, RZ, RZ, -R22 ;  /* 0x000000ffff167224 */ /* 0x000fe400078e0a16 */
[----:B------:R-:W-:Y:S02]  /*09a0*/  IMAD.MOV R20, RZ, RZ, -R20 ;  /* 0x000000ffff147224 */ /* 0x000fe400078e0a14 */
[C---:B------:R-:W-:Y:S01]  /*09b0*/  IMAD R24, R7.reuse, R24, R6 ;  /* 0x0000001807187224 */ /* 0x040fe200078e0206 */
[----:B------:R-:W-:Y:S01]  /*09c0*/  LOP3.LUT R6, R43, 0x8, R12, 0xfe, !PT ;  /* 0x000000082b067812 */ /* 0x000fe200078efe0c */
[C---:B------:R-:W-:Y:S01]  /*09d0*/  IMAD R22, R7.reuse, R22, R5 ;  /* 0x0000001607167224 */ /* 0x040fe200078e0205 */
[----:B------:R-:W-:Y:S01]  /*09e0*/  LOP3.LUT R5, R43, 0x10, R12, 0xfe, !PT ;  /* 0x000000102b057812 */ /* 0x000fe200078efe0c */
[C---:B------:R-:W-:Y:S01]  /*09f0*/  IMAD R20, R7.reuse, R20, R4 ;  /* 0x0000001407147224 */ /* 0x040fe200078e0204 */
[C---:B------:R-:W-:Y:S01]  /*0a00*/  ISETP.GT.U32.AND P5, PT, R7.reuse, R24, PT ;  /* 0x000000180700720c */ /* 0x040fe20003fa4070 */
[----:B------:R-:W-:Y:S01]  /*0a10*/  @!P0 IMAD.IADD R26, R26, 0x1, -R7 ;  /* 0x000000011a1a8824 */ /* 0x000fe200078e0a07 */
[----:B------:R-:W-:Y:S01]  /*0a20*/  ISETP.GT.U32.AND P3, PT, R7, R22, PT ;  /* 0x000000160700720c */ /* 0x000fe20003f64070 */
[----:B------:R-:W-:Y:S01]  /*0a30*/  IMAD.HI R15, R5, 0x2aaaaaab, RZ ;  /* 0x2aaaaaab050f7827 */ /* 0x000fe200078e02ff */
[----:B------:R-:W-:-:S02]  /*0a40*/  ISETP.GT.U32.AND P1, PT, R7, R20, PT ;  /* 0x000000140700720c */ /* 0x000fc40003f24070 */
[----:B------:R-:W-:Y:S01]  /*0a50*/  LOP3.LUT R4, R43, 0x18, R12, 0xfe, !PT ;  /* 0x000000182b047812 */ /* 0x000fe200078efe0c */
[----:B------:R-:W-:Y:S01]  /*0a60*/  IMAD.HI R19, R8, 0x2aaaaaab, RZ ;  /* 0x2aaaaaab08137827 */ /* 0x000fe200078e02ff */
[----:B------:R-:W-:Y:S02]  /*0a70*/  ISETP.GT.U32.AND P0, PT, R7, R26, PT ;  /* 0x0000001a0700720c */ /* 0x000fe40003f04070 */
[----:B------:R-:W-:Y:S01]  /*0a80*/  SHF.R.U32.HI R14, RZ, 0x1f, R15 ;  /* 0x0000001fff0e7819 */ /* 0x000fe2000001160f */
[----:B------:R-:W-:Y:S01]  /*0a90*/  IMAD.HI R13, R4, 0x2aaaaaab, RZ ;  /* 0x2aaaaaab040d7827 */ /* 0x000fe200078e02ff */
[----:B------:R-:W-:Y:S02]  /*0aa0*/  SHF.R.U32.HI R18, RZ, 0x1f, R19 ;  /* 0x0000001fff127819 */ /* 0x000fe40000011613 */
[----:B------:R-:W-:Y:S01]  /*0ab0*/  LEA.HI R14, R15, R14, RZ, 0x17 ;  /* 0x0000000e0f0e7211 */ /* 0x000fe200078fb8ff */
[----:B------:R-:W-:Y:S01]  /*0ac0*/  @!P5 IMAD.IADD R24, R24, 0x1, -R7 ;  /* 0x000000011818d824 */ /* 0x000fe200078e0a07 */
[----:B------:R-:W-:Y:S01]  /*0ad0*/  SHF.R.U32.HI R12, RZ, 0x1f, R13 ;  /* 0x0000001fff0c7819 */ /* 0x000fe2000001160d */
[--C-:B------:R-:W-:Y:S01]  /*0ae0*/  @!P3 IMAD.IADD R22, R22, 0x1, -R7.reuse ;  /* 0x000000011616b824 */ /* 0x100fe200078e0a07 */
[----:B------:R-:W-:Y:S01]  /*0af0*/  LEA.HI R19, R19, R18, RZ, 0x17 ;  /* 0x0000001213137211 */ /* 0x000fe200078fb8ff */
[--C-:B------:R-:W-:Y:S01]  /*0b00*/  @!P1 IMAD.IADD R20, R20, 0x1, -R7.reuse ;  /* 0x0000000114149824 */ /* 0x100fe200078e0a07 */
[C---:B------:R-:W-:Y:S01]  /*0b10*/  ISETP.GT.U32.AND P5, PT, R7.reuse, R24, PT ;  /* 0x000000180700720c */ /* 0x040fe20003fa4070 */
[----:B------:R-:W-:Y:S01]  /*0b20*/  @!P0 IMAD.IADD R26, R26, 0x1, -R7 ;  /* 0x000000011a1a8824 */ /* 0x000fe200078e0a07 */
[C---:B------:R-:W-:Y:S01]  /*0b30*/  ISETP.GT.U32.AND P3, PT, R7.reuse, R22, PT ;  /* 0x000000160700720c */ /* 0x040fe20003f64070 */
[----:B------:R-:W-:Y:S01]  /*0b40*/  IMAD R15, R14, -0xc00, R5 ;  /* 0xfffff4000e0f7824 */ /* 0x000fe200078e0205 */
[----:B------:R-:W-:Y:S01]  /*0b50*/  ISETP.GT.U32.AND P1, PT, R7, R20, PT ;  /* 0x000000140700720c */ /* 0x000fe20003f24070 */
[----:B------:R-:W-:Y:S01]  /*0b60*/  IMAD.HI R17, R6, 0x2aaaaaab, RZ ;  /* 0x2aaaaaab06117827 */ /* 0x000fe200078e02ff */
[----:B------:R-:W-:-:S02]  /*0b70*/  LEA.HI R13, R13, R12, RZ, 0x17 ;  /* 0x0000000c0d0d7211 */ /* 0x000fc400078fb8ff */
[----:B------:R-:W-:Y:S01]  /*0b80*/  ISETP.GE.AND P0, PT, R11, RZ, PT ;  /* 0x000000ff0b00720c */ /* 0x000fe20003f06270 */
[----:B------:R-:W-:Y:S01]  /*0b90*/  @!P6 IMAD.MOV R26, RZ, RZ, -R26 ;  /* 0x000000ffff1ae224 */ /* 0x000fe200078e0a1a */
[----:B------:R-:W-:Y:S01]  /*0ba0*/  SHF.R.U32.HI R16, RZ, 0x1f, R17 ;  /* 0x0000001fff107819 */ /* 0x000fe20000011611 */
[----:B------:R-:W-:Y:S02]  /*0bb0*/  IMAD R13, R13, -0xc00, R4 ;  /* 0xfffff4000d0d7824 */ /* 0x000fe400078e0204 */
[----:B------:R-:W2:Y:S01]  /*0bc0*/  LDC.64 R4, c[0x0][0x218] ;  /* 0x00008600ff047b82 */ /* 0x000ea20000000a00 */
[--C-:B------:R-:W-:Y:S01]  /*0bd0*/  @!P5 IMAD.IADD R24, R24, 0x1, -R7.reuse ;  /* 0x000000011818d824 */ /* 0x100fe200078e0a07 */
[----:B------:R-:W-:Y:S01]  /*0be0*/  LEA.HI R17, R17, R16, RZ, 0x17 ;  /* 0x0000001011117211 */ /* 0x000fe200078fb8ff */
[--C-:B------:R-:W-:Y:S02]  /*0bf0*/  @!P3 IMAD.IADD R22, R22, 0x1, -R7.reuse ;  /* 0x000000011616b824 */ /* 0x100fe400078e0a07 */
[----:B------:R-:W-:Y:S01]  /*0c00*/  @!P1 IMAD.IADD R20, R20, 0x1, -R7 ;  /* 0x0000000114149824 */ /* 0x000fe200078e0a07 */
[----:B------:R-:W-:Y:S01]  /*0c10*/  ISETP.NE.AND P1, PT, R39, RZ, PT ;  /* 0x000000ff2700720c */ /* 0x000fe20003f25270 */
[----:B------:R-:W-:-:S02]  /*0c20*/  @!P4 IMAD.MOV R24, RZ, RZ, -R24 ;  /* 0x000000ffff18c224 */ /* 0x000fc400078e0a18 */
[----:B------:R-:W-:Y:S01]  /*0c30*/  @!P2 IMAD.MOV R22, RZ, RZ, -R22 ;  /* 0x000000ffff16a224 */ /* 0x000fe200078e0a16 */
[----:B------:R-:W-:Y:S01]  /*0c40*/  SEL R23, R25, R26, !P1 ;  /* 0x0000001a19177207 */ /* 0x000fe20004800000 */
[----:B------:R-:W-:Y:S02]  /*0c50*/  @!P0 IMAD.MOV R20, RZ, RZ, -R20 ;  /* 0x000000ffff148224 */ /* 0x000fe400078e0a14 */
[----:B------:R-:W-:Y:S01]  /*0c60*/  IMAD R11, R19, -0xc00, R8 ;  /* 0xfffff400130b7824 */ /* 0x000fe200078e0208 */
[----:B------:R-:W-:Y:S01]  /*0c70*/  SEL R19, R25, R24, !P1 ;  /* 0x0000001819137207 */ /* 0x000fe20004800000 */
[----:B------:R-:W-:Y:S01]  /*0c80*/  IMAD R23, R23, 0xc00, R10 ;  /* 0x00000c0017177824 */ /* 0x000fe200078e020a */
[----:B------:R-:W-:Y:S01]  /*0c90*/  SEL R7, R25, R22, !P1 ;  /* 0x0000001619077207 */ /* 0x000fe20004800000 */
[----:B------:R-:W-:Y:S01]  /*0ca0*/  IMAD R17, R17, -0xc00, R6 ;  /* 0xfffff40011117824 */ /* 0x000fe200078e0206 */
[----:B------:R-:W-:Y:S01]  /*0cb0*/  SEL R25, R25, R20, !P1 ;  /* 0x0000001419197207 */ /* 0x000fe20004800000 */
[----:B------:R-:W-:-:S02]  /*0cc0*/  IMAD R19, R19, 0xc00, R10 ;  /* 0x00000c0013137824 */ /* 0x000fc400078e020a */
[----:B------:R-:W-:Y:S01]  /*0cd0*/  IMAD R61, R7, 0xc00, R10 ;  /* 0x00000c00073d7824 */ /* 0x000fe200078e020a */
[----:B------:R-:W-:Y:S01]  /*0ce0*/  SHF.R.U32.HI R7, RZ, 0x4, R40 ;  /* 0x00000004ff077819 */ /* 0x000fe20000011628 */
[----:B------:R-:W-:Y:S02]  /*0cf0*/  IMAD R25, R25, 0xc00, R10 ;  /* 0x00000c0019197824 */ /* 0x000fe400078e020a */
[----:B-1---5:R-:W-:Y:S01]  /*0d00*/  IMAD.WIDE R26, R23, 0x2, R62 ;  /* 0x00000002171a7825 */ /* 0x022fe200078e023e */
[----:B------:R-:W-:-:S03]  /*0d10*/  SGXT.U32 R7, R7, 0x1 ;  /* 0x000000010707781a */ /* 0x000fc60000000000 */
[----:B------:R-:W-:Y:S01]  /*0d20*/  IMAD R11, R11, 0xc00, R10 ;  /* 0x00000c000b0b7824 */ /* 0x000fe200078e020a */
[----:B------:R-:W-:Y:S01]  /*0d30*/  @!PT LDS RZ, [RZ] ;  /* 0x00000000fffff984 */ /* 0x000fe20000000800 */
[----:B------:R-:W-:Y:S01]  /*0d40*/  @!PT LDS RZ, [RZ] ;  /* 0x00000000fffff984 */ /* 0x000fe20000000800 */
[----:B------:R-:W-:Y:S01]  /*0d50*/  @!PT LDS RZ, [RZ] ;  /* 0x00000000fffff984 */ /* 0x000fe20000000800 */
[----:B------:R-:W-:Y:S01]  /*0d60*/  LDGSTS.E.BYPASS.LTC128B.128 [R49], desc[UR6][R26.64] ;  /* 0x000000001a317fae */ /* 0x000fe2000b901d46 */
[----:B------:R-:W-:Y:S01]  /*0d70*/  IMAD.WIDE R58, R19, 0x2, R62 ;  /* 0x00000002133a7825 */ /* 0x000fe200078e023e */
[----:B------:R-:W-:Y:S02]  /*0d80*/  LOP3.LUT R44, R7, 0x7, R40, 0x78, !PT ;  /* 0x00000007072c7812 */ /* 0x000fe400078e7828 */
[----:B------:R-:W-:Y:S01]  /*0d90*/  LOP3.LUT R19, R7, 0x4, RZ, 0xfc, !PT ;  /* 0x0000000407137812 */ /* 0x000fe200078efcff */
[----:B------:R-:W-:Y:S01]  /*0da0*/  IMAD R21, R17, 0xc00, R10 ;  /* 0x00000c0011157824 */ /* 0x000fe200078e020a */
[----:B------:R1:W-:Y:S01]  /*0db0*/  LDGSTS.E.BYPASS.LTC128B.128 [R48], desc[UR6][R58.64] ;  /* 0x000000003a307fae */ /* 0x0003e2000b901d46 */
[----:B------:R-:W-:Y:S01]  /*0dc0*/  IMAD.WIDE R60, R61, 0x2, R62 ;  /* 0x000000023d3c7825 */ /* 0x000fe200078e023e */
[----:B------:R-:W-:Y:S02]  /*0dd0*/  LOP3.LUT R17, R7, 0x6, RZ, 0xfc, !PT ;  /* 0x0000000607117812 */ /* 0x000fe400078efcff */
[----:B------:R-:W-:Y:S01]  /*0de0*/  LOP3.LUT R8, R19, 0x7, R40, 0x78, !PT ;  /* 0x0000000713087812 */ /* 0x000fe200078e7828 */
[----:B------:R-:W-:Y:S01]  /*0df0*/  IMAD R22, R15, 0xc00, R10 ;  /* 0x00000c000f167824 */ /* 0x000fe200078e020a */
[----:B------:R-:W-:Y:S01]  /*0e00*/  LDGSTS.E.BYPASS.LTC128B.128 [R47], desc[UR6][R60.64] ;  /* 0x000000003c2f7fae */ /* 0x000fe2000b901d46 */
[----:B------:R-:W-:Y:S01]  /*0e10*/  IMAD.WIDE R62, R25, 0x2, R62 ;  /* 0x00000002193e7825 */ /* 0x000fe200078e023e */
[----:B------:R-:W-:-:S02]  /*0e20*/  LOP3.LUT R15, R7, 0x8, RZ, 0xfc, !PT ;  /* 0x00000008070f7812 */ /* 0x000fc400078efcff */
[----:B------:R-:W-:Y:S01]  /*0e30*/  LOP3.LUT R36, R17, 0x7, R40, 0x78, !PT ;  /* 0x0000000711247812 */ /* 0x000fe200078e7828 */
[----:B------:R-:W-:Y:S01]  /*0e40*/  IMAD R24, R13, 0xc00, R10 ;  /* 0x00000c000d187824 */ /* 0x000fe200078e020a */
[----:B------:R3:W-:Y:S01]  /*0e50*/  LDGSTS.E.BYPASS.LTC128B.128 [R46], desc[UR6][R62.64] ;  /* 0x000000003e2e7fae */ /* 0x0007e2000b901d46 */
[--C-:B--2---:R-:W-:Y:S01]  /*0e60*/  IMAD.WIDE R10, R11, 0x2, R4.reuse ;  /* 0x000000020b0a7825 */ /* 0x104fe200078e0204 */
[----:B------:R-:W-:Y:S02]  /*0e70*/  LOP3.LUT R13, R7, 0xa, RZ, 0xfc, !PT ;  /* 0x0000000a070d7812 */ /* 0x000fe400078efcff */
[----:B------:R-:W0:Y:S01]  /*0e80*/  LDGDEPBAR ;  /* 0x00000000000079af */ /* 0x000e220000000000 */
[--C-:B------:R-:W-:Y:S01]  /*0e90*/  IMAD.WIDE R20, R21, 0x2, R4.reuse ;  /* 0x0000000215147825 */ /* 0x100fe200078e0204 */
[----:B------:R-:W-:Y:S02]  /*0ea0*/  LOP3.LUT R6, R15, 0x7, R40, 0x78, !PT ;  /* 0x000000070f067812 */ /* 0x000fe400078e7828 */
[----:B------:R2:W-:Y:S01]  /*0eb0*/  LDGSTS.E.BYPASS.LTC128B.128 [R49+0x2000], desc[UR6][R10.64] ;  /* 0x020000000a317fae */ /* 0x0005e2000b901d46 */
[----:B------:R-:W-:Y:S01]  /*0ec0*/  IMAD.WIDE R22, R22, 0x2, R4 ;  /* 0x0000000216167825 */ /* 0x000fe200078e0204 */
[----:B------:R-:W-:-:S02]  /*0ed0*/  LOP3.LUT R34, R13, 0x7, R40, 0x78, !PT ;  /* 0x000000070d227812 */ /* 0x000fc400078e7828 */
[----:B------:R4:W-:Y:S01]  /*0ee0*/  LDGSTS.E.BYPASS.LTC128B.128 [R48+0x2000], desc[UR6][R20.64] ;  /* 0x0200000014307fae */ /* 0x0009e2000b901d46 */
[----:B------:R-:W-:Y:S01]  /*0ef0*/  IMAD.WIDE R24, R24, 0x2, R4 ;  /* 0x0000000218187825 */ /* 0x000fe200078e0204 */
[----:B------:R-:W-:Y:S02]  /*0f00*/  LOP3.LUT R33, R7, 0x2, RZ, 0xfc, !PT ;  /* 0x0000000207217812 */ /* 0x000fe400078efcff */
[----:B------:R4:W-:Y:S01]  /*0f10*/  LDGSTS.E.BYPASS.LTC128B.128 [R47+0x2000], desc[UR6][R22.64] ;  /* 0x02000000162f7fae */ /* 0x0009e2000b901d46 */
[----:B------:R-:W-:Y:S01]  /*0f20*/  IMAD.SHL.U32 R5, R9, 0x8, RZ ;  /* 0x0000000809057824 */ /* 0x000fe200078e00ff */
[C---:B------:R-:W-:Y:S01]  /*0f30*/  LOP3.LUT R9, R7.reuse, 0xc, RZ, 0xfc, !PT ;  /* 0x0000000c07097812 */ /* 0x040fe200078efcff */
[----:B------:R-:W-:Y:S01]  /*0f40*/  IMAD.SHL.U32 R44, R44, 0x10, RZ ;  /* 0x000000102c2c7824 */ /* 0x000fe200078e00ff */
[----:B------:R4:W-:Y:S01]  /*0f50*/  LDGSTS.E.BYPASS.LTC128B.128 [R46+0x2000], desc[UR6][R24.64] ;  /* 0x02000000182e7fae */ /* 0x0009e2000b901d46 */
[----:B------:R-:W-:Y:S01]  /*0f60*/  LOP3.LUT R7, R7, 0xe, RZ, 0xfc, !PT ;  /* 0x0000000e07077812 */ /* 0x000fe200078efcff */
[----:B------:R-:W-:Y:S01]  /*0f70*/  IMAD.SHL.U32 R8, R8, 0x10, RZ ;  /* 0x0000001008087824 */ /* 0x000fe200078e00ff */
[----:B------:R-:W-:Y:S01]  /*0f80*/  LOP3.LUT R5, R5, 0x10, R42, 0xf8, !PT ;  /* 0x0000001005057812 */ /* 0x000fe200078ef82a */
[----:B------:R-:W0:Y:S01]  /*0f90*/  LDGDEPBAR ;  /* 0x00000000000079af */ /* 0x000e220000000000 */
[----:B------:R-:W-:Y:S01]  /*0fa0*/  IADD3 R53, P1, R58, 0x100, RZ ;  /* 0x000001003a357810 */ /* 0x000fe20007f3e0ff */
[----:B------:R-:W-:Y:S01]  /*0fb0*/  IMAD.SHL.U32 R36, R36, 0x10, RZ ;  /* 0x0000001024247824 */ /* 0x000fe200078e00ff */
[----:B------:R-:W-:Y:S01]  /*0fc0*/  LOP3.LUT R5, R5, 0x7, R40, 0xf8, !PT ;  /* 0x0000000705057812 */ /* 0x000fe200078ef828 */
[----:B------:R-:W-:Y:S01]  /*0fd0*/  IMAD.SHL.U32 R6, R6, 0x10, RZ ;  /* 0x0000001006067824 */ /* 0x000fe200078e00ff */
[----:B------:R-:W-:Y:S01]  /*0fe0*/  IADD3 R51, P0, R26, 0x100, RZ ;  /* 0x000001001a337810 */ /* 0x000fe20007f1e0ff */
[----:B------:R-:W-:Y:S01]  /*0ff0*/  IMAD.X R52, RZ, RZ, R59, P1 ;  /* 0x000000ffff347224 */ /* 0x000fe200008e063b */
[----:B------:R-:W-:Y:S01]  /*1000*/  LOP3.LUT R38, R33, 0x7, R40, 0x78, !PT ;  /* 0x0000000721267812 */ /* 0x000fe200078e7828 */
[----:B------:R-:W-:Y:S01]  /*1010*/  IMAD.SHL.U32 R5, R5, 0x100, RZ ;  /* 0x0000010005057824 */ /* 0x000fe200078e00ff */
[----:B------:R-:W-:Y:S01]  /*1020*/  LOP3.LUT R4, R9, 0x7, R40, 0x78, !PT ;  /* 0x0000000709047812 */ /* 0x000fe200078e7828 */
[----:B------:R-:W-:Y:S01]  /*1030*/  IMAD.X R50, RZ, RZ, R27, P0 ;  /* 0x000000ffff327224 */ /* 0x000fe200000e061b */
[----:B------:R-:W-:Y:S01]  /*1040*/  LOP3.LUT R32, R7, 0x7, R40, 0x78, !PT ;  /* 0x0000000707207812 */ /* 0x000fe200078e7828 */
[----:B------:R-:W-:Y:S01]  /*1050*/  IMAD.SHL.U32 R38, R38, 0x10, RZ ;  /* 0x0000001026267824 */ /* 0x000fe200078e00ff */
[----:B------:R-:W-:Y:S01]  /*1060*/  LOP3.LUT R44, R5, R44, RZ, 0xfc, !PT ;  /* 0x0000002c052c7212 */ /* 0x000fe200078efcff */
[----:B------:R-:W-:Y:S01]  /*1070*/  IMAD.SHL.U32 R34, R34, 0x10, RZ ;  /* 0x0000001022227824 */ /* 0x000fe200078e00ff */
[----:B------:R-:W-:Y:S01]  /*1080*/  IADD3 R57, P3, R62, 0x100, RZ ;  /* 0x000001003e397810 */ /* 0x000fe20007f7e0ff */
[----:B------:R-:W-:Y:S01]  /*1090*/  IMAD.SHL.U32 R4, R4, 0x10, RZ ;  /* 0x0000001004047824 */ /* 0x000fe200078e00ff */
[----:B------:R-:W-:Y:S01]  /*10a0*/  IADD3 R55, P2, R60, 0x100, RZ ;  /* 0x000001003c377810 */ /* 0x000fe20007f5e0ff */
[----:B------:R-:W-:Y:S01]  /*10b0*/  IMAD.SHL.U32 R32, R32, 0x10, RZ ;  /* 0x0000001020207824 */ /* 0x000fe200078e00ff */
[----:B-1----:R-:W-:Y:S01]  /*10c0*/  IADD3 R59, P0, R10, 0x100, RZ ;  /* 0x000001000a3b7810 */ /* 0x002fe20007f1e0ff */
[----:B------:R-:W-:Y:S01]  /*10d0*/  IMAD.X R56, RZ, RZ, R63, P3 ;  /* 0x000000ffff387224 */ /* 0x000fe200018e063f */
[----:B------:R-:W-:Y:S01]  /*10e0*/  IADD3 R65, P3, R24, 0x100, RZ ;  /* 0x0000010018417810 */ /* 0x000fe20007f7e0ff */
[----:B------:R-:W-:Y:S01]  /*10f0*/  IMAD.X R54, RZ, RZ, R61, P2 ;  /* 0x000000ffff367224 */ /* 0x000fe200010e063d */
[----:B---3--:R-:W-:Y:S01]  /*1100*/  IADD3 R63, P2, R22, 0x100, RZ ;  /* 0x00000100163f7810 */ /* 0x008fe20007f5e0ff */
[----:B------:R-:W-:-:S04]  /*1110*/  DEPBAR.LE SB0, 0x0 ;  /* 0x000080000000791a */ /* 0x000fc80000000000 */
[----:B------:R-:W-:Y:S01]  /*1120*/  BAR.SYNC.DEFER_BLOCKING 0x0 ;  /* 0x0000000000007b1d */ /* 0x000fe20000010000 */
[----:B------:R-:W-:Y:S01]  /*1130*/  IADD3 R61, P1, R20, 0x100, RZ ;  /* 0x00000100143d7810 */ /* 0x000fe20007f3e0ff */
[----:B------:R-:W-:Y:S01]  /*1140*/  IMAD.X R58, RZ, RZ, R11, P0 ;  /* 0x000000ffff3a7224 */ /* 0x000fe200000e060b */
[-C--:B------:R-:W-:Y:S01]  /*1150*/  LOP3.LUT R38, R38, R5.reuse, RZ, 0xfc, !PT ;  /* 0x0000000526267212 */ /* 0x080fe200078efcff */
[----:B------:R-:W-:Y:S01]  /*1160*/  IMAD.X R64, RZ, RZ, R25, P3 ;  /* 0x000000ffff407224 */ /* 0x000fe200018e0619 */
[-C--:B------:R-:W-:Y:S01]  /*1170*/  LOP3.LUT R37, R8, R5.reuse, RZ, 0xfc, !PT ;  /* 0x0000000508257212 */ /* 0x080fe200078efcff */
[----:B------:R-:W-:Y:S01]  /*1180*/  IMAD.X R62, RZ, RZ, R23, P2 ;  /* 0x000000ffff3e7224 */ /* 0x000fe200010e0617 */
[-C--:B------:R-:W-:Y:S01]  /*1190*/  LOP3.LUT R36, R36, R5.reuse, RZ, 0xfc, !PT ;  /* 0x0000000524247212 */ /* 0x080fe200078efcff */
[----:B------:R-:W-:Y:S01]  /*11a0*/  IMAD.X R60, RZ, RZ, R21, P1 ;  /* 0x000000ffff3c7224 */ /* 0x000fe200008e0615 */
[----:B------:R-:W-:Y:S02]  /*11b0*/  LOP3.LUT R35, R6, R5, RZ, 0xfc, !PT ;  /* 0x0000000506237212 */ /* 0x000fe400078efcff */
[----:B------:R-:W-:-:S02]  /*11c0*/  CS2R R6, SRZ ;  /* 0x0000000000067805 */ /* 0x000fc4000001ff00 */
[-C--:B------:R-:W-:Y:S02]  /*11d0*/  LOP3.LUT R34, R34, R5.reuse, RZ, 0xfc, !PT ;  /* 0x0000000522227212 */ /* 0x080fe400078efcff */
[----:B------:R-:W-:Y:S02]  /*11e0*/  CS2R R8, SRZ ;  /* 0x0000000000087805 */ /* 0x000fe4000001ff00 */
[-C--:B------:R-:W-:Y:S02]  /*11f0*/  LOP3.LUT R33, R4, R5.reuse, RZ, 0xfc, !PT ;  /* 0x0000000504217212 */ /* 0x080fe400078efcff */
[----:B--2---:R-:W-:Y:S02]  /*1200*/  CS2R R10, SRZ ;  /* 0x00000000000a7805 */ /* 0x004fe4000001ff00 */
[----:B------:R-:W-:Y:S02]  /*1210*/  LOP3.LUT R32, R32, R5, RZ, 0xfc, !PT ;  /* 0x0000000520207212 */ /* 0x000fe400078efcff */
[----:B------:R-:W-:Y:S01]  /*1220*/  CS2R R4, SRZ ;  /* 0x0000000000047805 */ /* 0x000fe2000001ff00 */
[----:B------:R1:W2:Y:S04]  /*1230*/  LDSM.16.M88.4 R12, [R44+UR4] ;  /* 0x000000042c0c783b */ /* 0x0002a80008000200 */
[----:B----4-:R1:W3:Y:S02]  /*1240*/  LDSM.16.M88.4 R16, [R41+UR4+0x2000] ;  /* 0x002000042910783b */ /* 0x0102e40008000200 */
.L_x_0:
[----:B------:R-:W-:-:S01]  /*1250*/  LDSM.16.M88.4 R20, [R38+UR4] ;  /* 0x000000042614783b */ /* 0x000fc20008000200 */
[----:B--23--:R-:W-:Y:S03]  /*1260*/  HMMA.16816.F32.BF16 R4, R12, R16, R4 ;  /* 0x000000100c04723c */ /* 0x00cfe60000041804 */
[----:B------:R-:W2:Y:S02]  /*1270*/  LDSM.16.M88.4 R24, [R31+UR4+0x2000] ;  /* 0x002000041f18783b */ /* 0x000ea40008000200 */
[C---:B------:R-:W-:Y:S01]  /*1280*/  ISETP.GE.U32.AND P4, PT, R66.reuse, 0xb80, PT ;  /* 0x00000b804200780c */ /* 0x040fe20003f86070 */
[----:B------:R-:W-:Y:S01]  /*1290*/  HMMA.16816.F32.BF16 R8, R12, R18, R8 ;  /* 0x000000120c08723c */ /* 0x000fe20000041808 */
[----:B------:R-:W-:Y:S04]  /*12a0*/  LDSM.16.M88.4 R12, [R37+UR4] ;  /* 0x00000004250c783b */ /* 0x000fe80008000200 */
[----:B------:R-:W3:Y:S01]  /*12b0*/  LDSM.16.M88.4 R16, [R30+UR4+0x2000] ;  /* 0x002000041e10783b */ /* 0x000ee20008000200 */
[----:B------:R-:W-:Y:S11]  /*12c0*/  VIADD R66, R66, 0x80 ;  /* 0x0000008042427836 */ /* 0x000ff60000000000 */
[----:B------:R-:W-:-:S01]  /*12d0*/  @!UPT UIADD3 URZ, URZ, URZ, URZ ;  /* 0x0000003f3f3ff290 */ /* 0x000fc2000fffe03f */
[----:B--2---:R-:W-:Y:S06]  /*12e0*/  HMMA.16816.F32.BF16 R4, R20, R24, R4 ;  /* 0x000000181404723c */ /* 0x004fec0000041804 */
[----:B------:R-:W-:Y:S01]  /*12f0*/  HMMA.16816.F32.BF16 R8, R20, R26, R8 ;  /* 0x0000001a1408723c */ /* 0x000fe20000041808 */
[----:B------:R-:W-:Y:S04]  /*1300*/  LDSM.16.M88.4 R20, [R36+UR4] ;  /* 0x000000042414783b */ /* 0x000fe80008000200 */
[----:B------:R-:W2:Y:S11]  /*1310*/  LDSM.16.M88.4 R24, [R29+UR4+0x2000] ;  /* 0x002000041d18783b */ /* 0x000eb60008000200 */
[----:B------:R-:W-:-:S02]  /*1320*/  @!UPT UIADD3 URZ, URZ, URZ, URZ ;  /* 0x0000003f3f3ff290 */ /* 0x000fc4000fffe03f */
[----:B---3--:R-:W-:Y:S06]  /*1330*/  HMMA.16816.F32.BF16 R4, R12, R16, R4 ;  /* 0x000000100c04723c */ /* 0x008fec0000041804 */
[----:B------:R-:W-:Y:S01]  /*1340*/  HMMA.16816.F32.BF16 R8, R12, R18, R8 ;  /* 0x000000120c08723c */ /* 0x000fe20000041808 */
[----:B------:R-:W-:Y:S04]  /*1350*/  LDSM.16.M88.4 R12, [R35+UR4] ;  /* 0x00000004230c783b */ /* 0x000fe80008000200 */
[----:B------:R-:W3:Y:S11]  /*1360*/  LDSM.16.M88.4 R16, [R28+UR4+0x2000] ;  /* 0x002000041c10783b */ /* 0x000ef60008000200 */
[----:B------:R-:W-:-:S02]  /*1370*/  @!UPT UIADD3 URZ, URZ, URZ, URZ ;  /* 0x0000003f3f3ff290 */ /* 0x000fc4000fffe03f */
        /* <DEDUP_REMOVED lines=13> */
[----:B------:R-:W2:Y:S01]  /*1450*/  LDSM.16.M88.4 R24, [R0+UR4+0x2000] ;  /* 0x002000040018783b */ /* 0x000ea20008000200 */
[----:B------:R-:W-:Y:S11]  /*1460*/  BAR.SYNC.DEFER_BLOCKING 0x0 ;  /* 0x0000000000007b1d */ /* 0x000ff60000010000 */
[----:B------:R-:W-:-:S01]  /*1470*/  @!UPT UIADD3 URZ, URZ, URZ, URZ ;  /* 0x0000003f3f3ff290 */ /* 0x000fc2000fffe03f */
[----:B---3--:R-:W-:Y:S06]  /*1480*/  HMMA.16816.F32.BF16 R4, R12, R16, R4 ;  /* 0x000000100c04723c */ /* 0x008fec0000041804 */
[----:B------:R-:W-:Y:S11]  /*1490*/  HMMA.16816.F32.BF16 R8, R12, R18, R8 ;  /* 0x000000120c08723c */ /* 0x000ff60000041808 */
[----:B------:R-:W-:Y:S07]  /*14a0*/  @!UPT UIADD3 URZ, URZ, URZ, URZ ;  /* 0x0000003f3f3ff290 */ /* 0x000fee000fffe03f */
[----:B--2---:R-:W-:Y:S05]  /*14b0*/  HMMA.16816.F32.BF16 R4, R20, R24, R4 ;  /* 0x000000181404723c */ /* 0x004fea0000041804 */
[----:B------:R-:W-:-:S01]  /*14c0*/  IADD3 R14, P1, R51, UR8, RZ ;  /* 0x00000008330e7c10 */ /* 0x000fc2000ff3e0ff */
[----:B------:R-:W-:Y:S05]  /*14d0*/  HMMA.16816.F32.BF16 R8, R20, R26, R8 ;  /* 0x0000001a1408723c */ /* 0x000fea0000041808 */
[----:B------:R-:W-:Y:S02]  /*14e0*/  IADD3 R18, P0, R53, UR8, RZ ;  /* 0x0000000835127c10 */ /* 0x000fe4000ff1e0ff */
[----:B------:R-:W-:Y:S04]  /*14f0*/  IADD3.X R15, R50, UR5, RZ, P1, !PT ;  /* 0x00000005320f7c10 */ /* 0x000fe80008ffe4ff */
[----:B------:R-:W-:Y:S01]  /*1500*/  IADD3 R68, P1, R55, UR8, RZ ;  /* 0x0000000837447c10 */ /* 0x000fe2000ff3e0ff */
[----:B------:R-:W-:Y:S01]  /*1510*/  @!PT LDS RZ, [RZ] ;  /* 0x00000000fffff984 */ /* 0x000fe20000000800 */
[----:B------:R-:W-:Y:S01]  /*1520*/  @!PT LDS RZ, [RZ] ;  /* 0x00000000fffff984 */ /* 0x000fe20000000800 */
[----:B------:R-:W-:Y:S01]  /*1530*/  @!PT LDS RZ, [RZ] ;  /* 0x00000000fffff984 */ /* 0x000fe20000000800 */
[----:B------:R2:W-:Y:S01]  /*1540*/  LDGSTS.E.BYPASS.LTC128B.128 [R49], desc[UR6][R14.64], !P4 ;  /* 0x000000000e317fae */ /* 0x0005e2000e101d46 */
[----:B------:R-:W-:Y:S02]  /*1550*/  IADD3.X R19, R52, UR5, RZ, P0, !PT ;  /* 0x0000000534137c10 */ /* 0x000fe400087fe4ff */
[----:B------:R-:W-:Y:S02]  /*1560*/  IADD3.X R69, R54, UR5, RZ, P1, !PT ;  /* 0x0000000536457c10 */ /* 0x000fe40008ffe4ff */
[----:B------:R-:W-:Y:S01]  /*1570*/  IADD3 R24, P0, R57, UR8, RZ ;  /* 0x0000000839187c10 */ /* 0x000fe2000ff1e0ff */
[----:B------:R3:W-:Y:S01]  /*1580*/  LDGSTS.E.BYPASS.LTC128B.128 [R48], desc[UR6][R18.64], !P4 ;  /* 0x0000000012307fae */ /* 0x0007e2000e101d46 */
[----:B------:R-:W-:Y:S02]  /*1590*/  IADD3 R16, P3, R59, UR8, RZ ;  /* 0x000000083b107c10 */ /* 0x000fe4000ff7e0ff */
[----:B------:R-:W-:Y:S01]  /*15a0*/  IADD3.X R25, R56, UR5, RZ, P0, !PT ;  /* 0x0000000538197c10 */ /* 0x000fe200087fe4ff */
[----:B------:R4:W-:Y:S01]  /*15b0*/  LDGSTS.E.BYPASS.LTC128B.128 [R47], desc[UR6][R68.64], !P4 ;  /* 0x00000000442f7fae */ /* 0x0009e2000e101d46 */
[----:B------:R-:W-:Y:S03]  /*15c0*/  IADD3.X R17, R58, UR5, RZ, P3, !PT ;  /* 0x000000053a117c10 */ /* 0x000fe60009ffe4ff */
[----:B-1----:R-:W-:Y:S04]  /*15d0*/  LDGSTS.E.BYPASS.LTC128B.128 [R46], desc[UR6][R24.64], !P4 ;  /* 0x00000000182e7fae */ /* 0x002fe8000e101d46 */
[----:B------:R-:W0:Y:S04]  /*15e0*/  LDGDEPBAR ;  /* 0x00000000000079af */ /* 0x000e280000000000 */
[----:B------:R-:W-:Y:S01]  /*15f0*/  LDGSTS.E.BYPASS.LTC128B.128 [R49+0x2000], desc[UR6][R16.64], !P4 ;  /* 0x0200000010317fae */ /* 0x000fe2000e101d46 */
[----:B--2---:R-:W-:Y:S04]  /*1600*/  IADD3 R14, P2, R61, UR8, RZ ;  /* 0x000000083d0e7c10 */ /* 0x004fe8000ff5e0ff */
[----:B------:R-:W-:Y:S02]  /*1610*/  IADD3.X R15, R60, UR5, RZ, P2, !PT ;  /* 0x000000053c0f7c10 */ /* 0x000fe400097fe4ff */
[----:B---3--:R-:W-:Y:S03]  /*1620*/  IADD3 R18, P1, R63, UR8, RZ ;  /* 0x000000083f127c10 */ /* 0x008fe6000ff3e0ff */
[----:B------:R1:W-:Y:S01]  /*1630*/  LDGSTS.E.BYPASS.LTC128B.128 [R48+0x2000], desc[UR6][R14.64], !P4 ;  /* 0x020000000e307fae */ /* 0x0003e2000e101d46 */
[----:B----4-:R-:W-:Y:S01]  /*1640*/  IADD3 R68, P0, R65, UR8, RZ ;  /* 0x0000000841447c10 */ /* 0x010fe2000ff1e0ff */
[----:B------:R-:W-:Y:S01]  /*1650*/  UIADD3 UR8, UP0, UR8, 0x100, URZ ;  /* 0x0000010008087890 */ /* 0x000fe2000ff1e03f */
[----:B------:R-:W-:Y:S02]  /*1660*/  IADD3.X R19, R62, UR5, RZ, P1, !PT ;  /* 0x000000053e137c10 */ /* 0x000fe40008ffe4ff */
[----:B------:R-:W-:Y:S01]  /*1670*/  IADD3.X R69, R64, UR5, RZ, P0, !PT ;  /* 0x0000000540457c10 */ /* 0x000fe200087fe4ff */
[----:B------:R-:W-:Y:S02]  /*1680*/  UIADD3.X UR5, URZ, UR5, URZ, UP0, !UPT ;  /* 0x000000053f057290 */ /* 0x000fe400087fe43f */
[----:B------:R4:W-:Y:S04]  /*1690*/  LDGSTS.E.BYPASS.LTC128B.128 [R47+0x2000], desc[UR6][R18.64], !P4 ;  /* 0x02000000122f7fae */ /* 0x0009e8000e101d46 */
[----:B------:R3:W-:Y:S04]  /*16a0*/  LDGSTS.E.BYPASS.LTC128B.128 [R46+0x2000], desc[UR6][R68.64], !P4 ;  /* 0x02000000442e7fae */ /* 0x0007e8000e101d46 */
[----:B------:R-:W0:Y:S01]  /*16b0*/  LDGDEPBAR ;  /* 0x00000000000079af */ /* 0x000e220000000000 */
[----:B------:R-:W-:Y:S04]  /*16c0*/  DEPBAR.LE SB0, 0x0 ;  /* 0x000080000000791a */ /* 0x000fe80000000000 */
[----:B------:R-:W-:Y:S06]  /*16d0*/  BAR.SYNC.DEFER_BLOCKING 0x0 ;  /* 0x0000000000007b1d */ /* 0x000fec0000010000 */
[----:B-1----:R3:W2:Y:S04]  /*16e0*/  LDSM.16.M88.4 R12, [R44+UR4] ;  /* 0x000000042c0c783b */ /* 0x0026a80008000200 */
[----:B----4-:R3:W2:Y:S01]  /*16f0*/  LDSM.16.M88.4 R16, [R41+UR4+0x2000] ;  /* 0x002000042910783b */ /* 0x0106a20008000200 */
[----:B------:R-:W-:Y:S08]  /*1700*/  @!P4 BRA `(.L_x_0) ;  /* 0xfffffff800d0c947 */ /* 0x000ff0000383ffff */
[----:B------:R-:W-:-:S04]  /*1710*/  DEPBAR.LE SB0, 0x0 ;  /* 0x000080000000791a */ /* 0x000fc80000000000 */
[C---:B--2---:R-:W-:Y:S01]  /*1720*/  LOP3.LUT R13, R40.reuse, 0x1f, RZ, 0xc0, !PT ;  /* 0x0000001f280d7812 */ /* 0x044fe200078ec0ff */
[----:B------:R-:W1:Y:S01]  /*1730*/  LDC.64 R14, c[0x0][0x220] ;  /* 0x00008800ff0e7b82 */ /* 0x000e620000000a00 */
[C---:B------:R-:W-:Y:S01]  /*1740*/  LOP3.LUT R2, R40.reuse, 0x3, RZ, 0xc0, !PT ;  /* 0x0000000328027812 */ /* 0x040fe200078ec0ff */
[----:B------:R-:W-:Y:S01]  /*1750*/  IMAD.SHL.U32 R40, R40, 0x8, RZ ;  /* 0x0000000828287824 */ /* 0x000fe200078e00ff */
[----:B------:R-:W-:Y:S02]  /*1760*/  LOP3.LUT R3, R42, 0x8, RZ, 0xc0, !PT ;  /* 0x000000082a037812 */ /* 0x000fe400078ec0ff */
[----:B------:R-:W-:Y:S02]  /*1770*/  SHF.R.U32.HI R13, RZ, 0x2, R13 ;  /* 0x00000002ff0d7819 */ /* 0x000fe4000001160d */
[----:B------:R-:W-:Y:S01]  /*1780*/  F2FP.BF16.F32.PACK_AB R4, R5, R4 ;  /* 0x000000040504723e */ /* 0x000fe200000010ff */
[----:B------:R-:W-:Y:S01]  /*1790*/  IMAD R0, R2, 0x2, R3 ;  /* 0x0000000202007824 */ /* 0x000fe200078e0203 */
[----:B------:R-:W-:-:S02]  /*17a0*/  LOP3.LUT R3, R13, 0x10, R42, 0xf8, !PT ;  /* 0x000000100d037812 */ /* 0x000fc400078ef82a */
[----:B------:R-:W-:Y:S02]  /*17b0*/  F2FP.BF16.F32.PACK_AB R6, R7, R6 ;  /* 0x000000060706723e */ /* 0x000fe400000010ff */
[----:B------:R-:W-:Y:S01]  /*17c0*/  F2FP.BF16.F32.PACK_AB R8, R9, R8 ;  /* 0x000000080908723e */ /* 0x000fe200000010ff */
[----:B------:R-:W-:Y:S01]  /*17d0*/  IMAD R0, R3, 0x28, R0 ;  /* 0x0000002803007824 */ /* 0x000fe200078e0200 */
[----:B------:R-:W-:Y:S02]  /*17e0*/  F2FP.BF16.F32.PACK_AB R10, R11, R10 ;  /* 0x0000000a0b0a723e */ /* 0x000fe400000010ff */
[----:B------:R-:W-:Y:S02]  /*17f0*/  LOP3.LUT R43, R43, 0x18, R40, 0xf8, !PT ;  /* 0x000000182b2b7812 */ /* 0x000fe400078ef828 */
[----:B------:R-:W-:Y:S01]  /*1800*/  LEA R3, R0, UR4, 0x1 ;  /* 0x0000000400037c11 */ /* 0x000fe2000f8e08ff */
[----:B------:R-:W-:Y:S01]  /*1810*/  BAR.SYNC.DEFER_BLOCKING 0x0 ;  /* 0x0000000000007b1d */ /* 0x000fe20000010000 */
[----:B------:R-:W-:-:S02]  /*1820*/  LOP3.LUT R0, R45, 0x1f, R42, 0xf8, !PT ;  /* 0x0000001f2d007812 */ /* 0x000fc400078ef82a */
[----:B------:R-:W-:Y:S02]  /*1830*/  LOP3.LUT R13, R13, 0x18, R42, 0xf8, !PT ;  /* 0x000000180d0d7812 */ /* 0x000fe400078ef82a */
[----:B------:R-:W-:-:S03]  /*1840*/  ISETP.GE.AND P0, PT, R0, R39, PT ;  /* 0x000000270000720c */ /* 0x000fc60003f06270 */
[----:B------:R-:W-:Y:S01]  /*1850*/  IMAD R13, R13, 0x5, R2 ;  /* 0x000000050d0d7824 */ /* 0x000fe200078e0202 */
[----:B------:R-:W-:Y:S01]  /*1860*/  ISETP.LT.AND P0, PT, R43, 0xc00, !P0 ;  /* 0x00000c002b00780c */ /* 0x000fe20004701270 */
[----:B------:R-:W-:Y:S02]  /*1870*/  IMAD R43, R0, 0xc00, R43 ;  /* 0x00000c00002b7824 */ /* 0x000fe400078e022b */
[----:B------:R-:W-:Y:S02]  /*1880*/  IMAD.SHL.U32 R13, R13, 0x8, RZ ;  /* 0x000000080d0d7824 */ /* 0x000fe400078e00ff */
[----:B-1----:R-:W-:Y:S01]  /*1890*/  IMAD.WIDE R14, R43, 0x2, R14 ;  /* 0x000000022b0e7825 */ /* 0x002fe200078e020e */
[----:B------:R1:W-:Y:S04]  /*18a0*/  STS [R3], R4 ;  /* 0x0000000403007388 */ /* 0x0003e80000000800 */
[----:B------:R2:W-:Y:S04]  /*18b0*/  STS [R3+0x280], R6 ;  /* 0x0002800603007388 */ /* 0x0005e80000000800 */
[----:B------:R2:W-:Y:S04]  /*18c0*/  STS [R3+0x20], R8 ;  /* 0x0000200803007388 */ /* 0x0005e80000000800 */
[----:B------:R2:W-:Y:S01]  /*18d0*/  STS [R3+0x2a0], R10 ;  /* 0x0002a00a03007388 */ /* 0x0005e20000000800 */
[----:B-1----:R-:W-:Y:S01]  /*18e0*/  LEA R4, R13, UR4, 0x1 ;  /* 0x000000040d047c11 */ /* 0x002fe2000f8e08ff */
[----:B------:R-:W-:Y:S06]  /*18f0*/  BAR.SYNC.DEFER_BLOCKING 0x0 ;  /* 0x0000000000007b1d */ /* 0x000fec0000010000 */
[----:B--2---:R-:W-:Y:S05]  /*1900*/  @!P0 EXIT ;  /* 0x000000000000894d */ /* 0x004fea0003800000 */
[----:B------:R-:W1:Y:S04]  /*1910*/  LDS.128 R4, [R4] ;  /* 0x0000000004047984 */ /* 0x000e680000000c00 */
[----:B-1----:R-:W-:Y:S01]  /*1920*/  STG.E.128 desc[UR6][R14.64], R4 ;  /* 0x000000040e007986 */ /* 0x002fe2000c101d06 */
[----:B------:R-:W-:Y:S05]  /*1930*/  EXIT ;  /* 0x000000000000794d */ /* 0x000fea0003800000 */
.L_x_1:
[----:B------:R-:W-:-:S00]  /*1940*/  BRA `(.L_x_1) ;  /* 0xfffffffc00fc7947 */ /* 0x000fc0000383ffff */
[----:B------:R-:W-:-:S00]  /*1950*/  NOP ;  /* 0x0000000000007918 */ /* 0x000fc00000000000 */
        /* <DEDUP_REMOVED lines=10> */
.L_x_2:


//--------------------- .nv.shared.triton_mm      --------------------------
	.section	.nv.shared.triton_mm,"aw",@nobits
	.sectionflags	@""
	.align	16
	.zero		1024


//--------------------- .nv.constant0.triton_mm   --------------------------
	.section	.nv.constant0.triton_mm,"a",@progbits
	.sectionflags	@""
	.align	4
.nv.constant0.triton_mm:
	.zero		556
